//
// Generated by NVIDIA NVVM Compiler
//
// Compiler Build ID: CL-36424714
// Cuda compilation tools, release 13.0, V13.0.88
// Based on NVVM 20.0.0
//

.version 9.0
.target sm_100
.address_size 64

	// .globl	LSMComputeEdgesKernel

.visible .entry LSMComputeEdgesKernel(
	.param .u64 .ptr .align 1 LSMComputeEdgesKernel_param_0,
	.param .u64 .ptr .align 1 LSMComputeEdgesKernel_param_1,
	.param .u64 .ptr .align 1 LSMComputeEdgesKernel_param_2,
	.param .u32 LSMComputeEdgesKernel_param_3,
	.param .f32 LSMComputeEdgesKernel_param_4,
	.param .u32 LSMComputeEdgesKernel_param_5,
	.param .u32 LSMComputeEdgesKernel_param_6
)
{
	.reg .pred 	%p<4>;
	.reg .b32 	%r<12>;
	.reg .b32 	%f<10>;
	.reg .b64 	%rd<12>;

	ld.param.u64 	%rd1, [LSMComputeEdgesKernel_param_0];
	ld.param.u64 	%rd2, [LSMComputeEdgesKernel_param_1];
	ld.param.u64 	%rd3, [LSMComputeEdgesKernel_param_2];
	ld.param.u32 	%r2, [LSMComputeEdgesKernel_param_3];
	ld.param.f32 	%f1, [LSMComputeEdgesKernel_param_4];
	ld.param.u32 	%r3, [LSMComputeEdgesKernel_param_5];
	ld.param.u32 	%r4, [LSMComputeEdgesKernel_param_6];
	mov.u32 	%r5, %ntid.x;
	mov.u32 	%r6, %ctaid.y;
	mov.u32 	%r7, %nctaid.x;
	mov.u32 	%r8, %ctaid.x;
	mov.u32 	%r9, %tid.x;
	mad.lo.s32 	%r10, %r7, %r6, %r8;
	mad.lo.s32 	%r1, %r10, %r5, %r9;
	setp.ge.s32 	%p1, %r1, %r4;
	@%p1 bra 	$L__BB0_2;
	cvta.to.global.u64 	%rd4, %rd2;
	cvta.to.global.u64 	%rd5, %rd3;
	cvta.to.global.u64 	%rd6, %rd1;
	div.s32 	%r11, %r1, %r3;
	mul.wide.s32 	%rd7, %r1, 4;
	add.s64 	%rd8, %rd4, %rd7;
	ld.global.f32 	%f2, [%rd8];
	mul.wide.s32 	%rd9, %r11, 4;
	add.s64 	%rd10, %rd5, %rd9;
	ld.global.f32 	%f3, [%rd10];
	setp.gt.f32 	%p2, %f3, 0f00000000;
	cvt.rn.f32.s32 	%f4, %r2;
	selp.f32 	%f5, %f4, 0f00000000, %p2;
	mul.f32 	%f6, %f1, %f5;
	setp.eq.s32 	%p3, %r2, 0;
	selp.f32 	%f7, 0f3F800000, 0f00000000, %p3;
	fma.rn.f32 	%f8, %f3, %f7, %f6;
	mul.f32 	%f9, %f2, %f8;
	add.s64 	%rd11, %rd6, %rd7;
	st.global.f32 	[%rd11], %f9;
$L__BB0_2:
	ret;

}


// ===== COMPILED SASS (sm_100) =====

	.target	sm_100

	.elftype	@"ET_EXEC"


//--------------------- .note.nv.tkinfo           --------------------------
	.section	.note.nv.tkinfo,"",@"SHT_NOTE"
	.sectionflags	@"SHF_NOTE_NV_TKINFO"
	.tkinfo
        /*0018*/ 	.word	0x00000002
        /*0030*/ 	.string	""
        /*0030*/ 	.string	"ptxas"
        /*0030*/ 	.string	"Cuda compilation tools, release 13.0, V13.0.88"
        /*0030*/ 	.string	"Build cuda_13.0.r13.0/compiler.36424714_0"
        /*0030*/ 	.string	"-arch sm_100 -m 64 "



//--------------------- .note.nv.cuinfo           --------------------------
	.section	.note.nv.cuinfo,"",@"SHT_NOTE"
	.sectionflags	@"SHF_NOTE_NV_CUINFO"
        /*0018*/ 	.short	0x0002
        /*001a*/ 	.short	0x0064
        /*001c*/ 	.short	0x0082
	.zero		2


//--------------------- .nv.info                  --------------------------
	.section	.nv.info,"",@"SHT_CUDA_INFO"
	.align	4


	//----- nvinfo : EIATTR_REGCOUNT
	.align		4
        /*0000*/ 	.byte	0x04, 0x2f
        /*0002*/ 	.short	(.L_1 - .L_0)
	.align		4
.L_0:
        /*0004*/ 	.word	index@(LSMComputeEdgesKernel)
        /*0008*/ 	.word	0x0000000d


	//----- nvinfo : EIATTR_FRAME_SIZE
	.align		4
.L_1:
        /*000c*/ 	.byte	0x04, 0x11
        /*000e*/ 	.short	(.L_3 - .L_2)
	.align		4
.L_2:
        /*0010*/ 	.word	index@(LSMComputeEdgesKernel)
        /*0014*/ 	.word	0x00000000


	//----- nvinfo : EIATTR_MIN_STACK_SIZE
	.align		4
.L_3:
        /*0018*/ 	.byte	0x04, 0x12
        /*001a*/ 	.short	(.L_5 - .L_4)
	.align		4
.L_4:
        /*001c*/ 	.word	index@(LSMComputeEdgesKernel)
        /*0020*/ 	.word	0x00000000
.L_5:


//--------------------- .nv.compat                --------------------------
	.section	.nv.compat,"",@"SHT_CUDA_COMPAT_INFO"
	.align	4
        /*0000*/ 	.byte	0x02, 0x09, 0x00, 0x00, 0x02, 0x02, 0x01, 0x00, 0x02, 0x05, 0x05, 0x00, 0x03, 0x07, 0x01, 0x01
        /*0010*/ 	.byte	0x02, 0x03, 0x00, 0x00, 0x02, 0x06, 0x01, 0x00, 0x04, 0x0b, 0x08, 0x00, 0x09, 0x00, 0x00, 0x00
        /*0020*/ 	.byte	0x00, 0x00, 0x00, 0x00


//--------------------- .nv.info.LSMComputeEdgesKernel --------------------------
	.section	.nv.info.LSMComputeEdgesKernel,"",@"SHT_CUDA_INFO"
	.sectionflags	@""
	.align	4


	//----- nvinfo : EIATTR_CUDA_API_VERSION
	.align		4
        /*0000*/ 	.byte	0x04, 0x37
        /*0002*/ 	.short	(.L_7 - .L_6)
.L_6:
        /*0004*/ 	.word	0x00000082


	//----- nvinfo : EIATTR_KPARAM_INFO
	.align		4
.L_7:
        /*0008*/ 	.byte	0x04, 0x17
        /*000a*/ 	.short	(.L_9 - .L_8)
.L_8:
        /*000c*/ 	.word	0x00000000
        /*0010*/ 	.short	0x0006
        /*0012*/ 	.short	0x0024
        /*0014*/ 	.byte	0x00, 0xf0, 0x11, 0x00


	//----- nvinfo : EIATTR_KPARAM_INFO
	.align		4
.L_9:
        /*0018*/ 	.byte	0x04, 0x17
        /*001a*/ 	.short	(.L_11 - .L_10)
.L_10:
        /*001c*/ 	.word	0x00000000
        /*0020*/ 	.short	0x0005
        /*0022*/ 	.short	0x0020
        /*0024*/ 	.byte	0x00, 0xf0, 0x11, 0x00


	//----- nvinfo : EIATTR_KPARAM_INFO
	.align		4
.L_11:
        /*0028*/ 	.byte	0x04, 0x17
        /*002a*/ 	.short	(.L_13 - .L_12)
.L_12:
        /*002c*/ 	.word	0x00000000
        /*0030*/ 	.short	0x0004
        /*0032*/ 	.short	0x001c
        /*0034*/ 	.byte	0x00, 0xf0, 0x11, 0x00


	//----- nvinfo : EIATTR_KPARAM_INFO
	.align		4
.L_13:
        /*0038*/ 	.byte	0x04, 0x17
        /*003a*/ 	.short	(.L_15 - .L_14)
.L_14:
        /*003c*/ 	.word	0x00000000
        /*0040*/ 	.short	0x0003
        /*0042*/ 	.short	0x0018
        /*0044*/ 	.byte	0x00, 0xf0, 0x11, 0x00


	//----- nvinfo : EIATTR_KPARAM_INFO
	.align		4
.L_15:
        /*0048*/ 	.byte	0x04, 0x17
        /*004a*/ 	.short	(.L_17 - .L_16)
.L_16:
        /*004c*/ 	.word	0x00000000
        /*0050*/ 	.short	0x0002
        /*0052*/ 	.short	0x0010
        /*0054*/ 	.byte	0x00, 0xf5, 0x21, 0x00


	//----- nvinfo : EIATTR_KPARAM_INFO
	.align		4
.L_17:
        /*0058*/ 	.byte	0x04, 0x17
        /*005a*/ 	.short	(.L_19 - .L_18)
.L_18:
        /*005c*/ 	.word	0x00000000
        /*0060*/ 	.short	0x0001
        /*0062*/ 	.short	0x0008
        /*0064*/ 	.byte	0x00, 0xf5, 0x21, 0x00


	//----- nvinfo : EIATTR_KPARAM_INFO
	.align		4
.L_19:
        /*0068*/ 	.byte	0x04, 0x17
        /*006a*/ 	.short	(.L_21 - .L_20)
.L_20:
        /*006c*/ 	.word	0x00000000
        /*0070*/ 	.short	0x0000
        /*0072*/ 	.short	0x0000
        /*0074*/ 	.byte	0x00, 0xf5, 0x21, 0x00


	//----- nvinfo : EIATTR_SPARSE_MMA_MASK
	.align		4
.L_21:
        /*0078*/ 	.byte	0x03, 0x50
        /*007a*/ 	.short	0x0000


	//----- nvinfo : EIATTR_MAXREG_COUNT
	.align		4
        /*007c*/ 	.byte	0x03, 0x1b
        /*007e*/ 	.short	0x00ff


	//----- nvinfo : EIATTR_MERCURY_ISA_VERSION
	.align		4
        /*0080*/ 	.byte	0x03, 0x5f
        /*0082*/ 	.short	0x0101


	//----- nvinfo : EIATTR_VRC_CTA_INIT_COUNT
	.align		4
        /*0084*/ 	.byte	0x02, 0x4a
	.zero		1
	.zero		1


	//----- nvinfo : EIATTR_EXIT_INSTR_OFFSETS
	.align		4
        /*0088*/ 	.byte	0x04, 0x1c
        /*008a*/ 	.short	(.L_23 - .L_22)


	//   ....[0]....
.L_22:
        /*008c*/ 	.word	0x000000a0


	//   ....[1]....
        /*0090*/ 	.word	0x00000370


	//----- nvinfo : EIATTR_CBANK_PARAM_SIZE
	.align		4
.L_23:
        /*0094*/ 	.byte	0x03, 0x19
        /*0096*/ 	.short	0x0028


	//----- nvinfo : EIATTR_PARAM_CBANK
	.align		4
        /*0098*/ 	.byte	0x04, 0x0a
        /*009a*/ 	.short	(.L_25 - .L_24)
	.align		4
.L_24:
        /*009c*/ 	.word	index@(.nv.constant0.LSMComputeEdgesKernel)
        /*00a0*/ 	.short	0x0380
        /*00a2*/ 	.short	0x0028


	//----- nvinfo : EIATTR_SW_WAR
	.align		4
.L_25:
        /*00a4*/ 	.byte	0x04, 0x36
        /*00a6*/ 	.short	(.L_27 - .L_26)
.L_26:
        /*00a8*/ 	.word	0x00000008
.L_27:


//--------------------- .nv.callgraph             --------------------------
	.section	.nv.callgraph,"",@"SHT_CUDA_CALLGRAPH"
	.align	4
	.sectionentsize	8
	.align		4
        /*0000*/ 	.word	0x00000000
	.align		4
        /*0004*/ 	.word	0xffffffff
	.align		4
        /*0008*/ 	.word	0x00000000
	.align		4
        /*000c*/ 	.word	0xfffffffe
	.align		4
        /*0010*/ 	.word	0x00000000
	.align		4
        /*0014*/ 	.word	0xfffffffd
	.align		4
        /*0018*/ 	.word	0x00000000
	.align		4
        /*001c*/ 	.word	0xfffffffc


//--------------------- .text.LSMComputeEdgesKernel --------------------------
	.section	.text.LSMComputeEdgesKernel,"ax",@progbits
	.align	128
        .global         LSMComputeEdgesKernel
        .type           LSMComputeEdgesKernel,@function
        .size           LSMComputeEdgesKernel,(.L_x_1 - LSMComputeEdgesKernel)
        .other          LSMComputeEdgesKernel,@"STO_CUDA_ENTRY STV_DEFAULT"
LSMComputeEdgesKernel:
.text.LSMComputeEdgesKernel:
[----:B------:R-:W-:Y:S01]  /*0000*/  LDC R1, c[0x0][0x37c] ;  /* 0x0000df00ff017b82 */ /* 0x000fe20000000800 */
[----:B------:R-:W0:Y:S01]  /*0010*/  S2R R3, SR_CTAID.X ;  /* 0x0000000000037919 */ /* 0x000e220000002500 */
[----:B------:R-:W1:Y:S06]  /*0020*/  LDCU UR4, c[0x0][0x360] ;  /* 0x00006c00ff0477ac */ /* 0x000e6c0008000800 */
[----:B------:R-:W0:Y:S01]  /*0030*/  S2UR UR5, SR_CTAID.Y ;  /* 0x00000000000579c3 */ /* 0x000e220000002600 */
[----:B------:R-:W1:Y:S01]  /*0040*/  S2R R5, SR_TID.X ;  /* 0x0000000000057919 */ /* 0x000e620000002100 */
[----:B------:R-:W2:Y:S06]  /*0050*/  LDCU UR6, c[0x0][0x3a4] ;  /* 0x00007480ff0677ac */ /* 0x000eac0008000800 */
[----:B------:R-:W0:Y:S02]  /*0060*/  LDC R0, c[0x0][0x370] ;  /* 0x0000dc00ff007b82 */ /* 0x000e240000000800 */
[----:B0-----:R-:W-:-:S04]  /*0070*/  IMAD R0, R0, UR5, R3 ;  /* 0x0000000500007c24 */ /* 0x001fc8000f8e0203 */
[----:B-1----:R-:W-:-:S05]  /*0080*/  IMAD R0, R0, UR4, R5 ;  /* 0x0000000400007c24 */ /* 0x002fca000f8e0205 */
[----:B--2---:R-:W-:-:S13]  /*0090*/  ISETP.GE.AND P0, PT, R0, UR6, PT ;  /* 0x0000000600007c0c */ /* 0x004fda000bf06270 */
[----:B------:R-:W-:Y:S05]  /*00a0*/  @P0 EXIT ;  /* 0x000000000000094d */ /* 0x000fea0003800000 */
[----:B------:R-:W0:Y:S01]  /*00b0*/  LDC R9, c[0x0][0x3a0] ;  /* 0x0000e800ff097b82 */ /* 0x000e220000000800 */
[----:B------:R-:W1:Y:S01]  /*00c0*/  LDCU.64 UR4, c[0x0][0x358] ;  /* 0x00006b00ff0477ac */ /* 0x000e620008000a00 */
[----:B------:R-:W2:Y:S01]  /*00d0*/  LDCU.64 UR6, c[0x0][0x398] ;  /* 0x00007300ff0677ac */ /* 0x000ea20008000a00 */
[----:B0-----:R-:W-:-:S04]  /*00e0*/  IABS R5, R9 ;  /* 0x0000000900057213 */ /* 0x001fc80000000000 */
[----:B------:R-:W0:Y:S08]  /*00f0*/  I2F.RP R4, R5 ;  /* 0x0000000500047306 */ /* 0x000e300000209400 */
[----:B0-----:R-:W0:Y:S02]  /*0100*/  MUFU.RCP R4, R4 ;  /* 0x0000000400047308 */ /* 0x001e240000001000 */
[----:B0-----:R-:W-:-:S06]  /*0110*/  VIADD R2, R4, 0xffffffe ;  /* 0x0ffffffe04027836 */ /* 0x001fcc0000000000 */
[----:B------:R0:W3:Y:S02]  /*0120*/  F2I.FTZ.U32.TRUNC.NTZ R3, R2 ;  /* 0x0000000200037305 */ /* 0x0000e4000021f000 */
[----:B0-----:R-:W-:Y:S01]  /*0130*/  IMAD.MOV.U32 R2, RZ, RZ, RZ ;  /* 0x000000ffff027224 */ /* 0x001fe200078e00ff */
[----:B---3--:R-:W-:-:S05]  /*0140*/  IADD3 R6, PT, PT, RZ, -R3, RZ ;  /* 0x80000003ff067210 */ /* 0x008fca0007ffe0ff */
[----:B------:R-:W-:Y:S01]  /*0150*/  IMAD R7, R6, R5, RZ ;  /* 0x0000000506077224 */ /* 0x000fe200078e02ff */
[----:B------:R-:W-:-:S03]  /*0160*/  IABS R6, R0 ;  /* 0x0000000000067213 */ /* 0x000fc60000000000 */
[----:B------:R-:W-:Y:S01]  /*0170*/  IMAD.HI.U32 R3, R3, R7, R2 ;  /* 0x0000000703037227 */ /* 0x000fe200078e0002 */
[----:B------:R-:W-:-:S04]  /*0180*/  LOP3.LUT R2, R0, R9, RZ, 0x3c, !PT ;  /* 0x0000000900027212 */ /* 0x000fc800078e3cff */
[----:B------:R-:W-:Y:S01]  /*0190*/  ISETP.GE.AND P1, PT, R2, RZ, PT ;  /* 0x000000ff0200720c */ /* 0x000fe20003f26270 */
[----:B------:R-:W-:-:S05]  /*01a0*/  IMAD.HI.U32 R3, R3, R6, RZ ;  /* 0x0000000603037227 */ /* 0x000fca00078e00ff */
[----:B------:R-:W-:-:S05]  /*01b0*/  IADD3 R4, PT, PT, -R3, RZ, RZ ;  /* 0x000000ff03047210 */ /* 0x000fca0007ffe1ff */
[----:B------:R-:W-:-:S05]  /*01c0*/  IMAD R4, R5, R4, R6 ;  /* 0x0000000405047224 */ /* 0x000fca00078e0206 */
[----:B------:R-:W-:-:S13]  /*01d0*/  ISETP.GT.U32.AND P2, PT, R5, R4, PT ;  /* 0x000000040500720c */ /* 0x000fda0003f44070 */
[----:B------:R-:W-:Y:S01]  /*01e0*/  @!P2 IMAD.IADD R4, R4, 0x1, -R5 ;  /* 0x000000010404a824 */ /* 0x000fe200078e0a05 */
[----:B------:R-:W-:Y:S02]  /*01f0*/  @!P2 IADD3 R3, PT, PT, R3, 0x1, RZ ;  /* 0x000000010303a810 */ /* 0x000fe40007ffe0ff */
[----:B------:R-:W-:Y:S02]  /*0200*/  ISETP.NE.AND P2, PT, R9, RZ, PT ;  /* 0x000000ff0900720c */ /* 0x000fe40003f45270 */
[----:B------:R-:W-:Y:S02]  /*0210*/  ISETP.GE.U32.AND P0, PT, R4, R5, PT ;  /* 0x000000050400720c */ /* 0x000fe40003f06070 */
[----:B------:R-:W0:Y:S11]  /*0220*/  LDC.64 R4, c[0x0][0x390] ;  /* 0x0000e400ff047b82 */ /* 0x000e360000000a00 */
[----:B------:R-:W-:-:S05]  /*0230*/  @P0 VIADD R3, R3, 0x1 ;  /* 0x0000000103030836 */ /* 0x000fca0000000000 */
[----:B------:R-:W-:Y:S02]  /*0240*/  MOV R7, R3 ;  /* 0x0000000300077202 */ /* 0x000fe40000000f00 */
[----:B------:R-:W3:Y:S03]  /*0250*/  LDC.64 R2, c[0x0][0x388] ;  /* 0x0000e200ff027b82 */ /* 0x000ee60000000a00 */
[----:B------:R-:W-:Y:S01]  /*0260*/  @!P1 IMAD.MOV R7, RZ, RZ, -R7 ;  /* 0x000000ffff079224 */ /* 0x000fe200078e0a07 */
[----:B------:R-:W-:-:S05]  /*0270*/  @!P2 LOP3.LUT R7, RZ, R9, RZ, 0x33, !PT ;  /* 0x00000009ff07a212 */ /* 0x000fca00078e33ff */
[----:B0-----:R-:W-:Y:S02]  /*0280*/  IMAD.WIDE R4, R7, 0x4, R4 ;  /* 0x0000000407047825 */ /* 0x001fe400078e0204 */
[----:B------:R-:W0:Y:S04]  /*0290*/  LDC.64 R6, c[0x0][0x380] ;  /* 0x0000e000ff067b82 */ /* 0x000e280000000a00 */
[----:B-1----:R-:W4:Y:S01]  /*02a0*/  LDG.E R4, desc[UR4][R4.64] ;  /* 0x0000000404047981 */ /* 0x002f22000c1e1900 */
[----:B---3--:R-:W-:-:S06]  /*02b0*/  IMAD.WIDE R2, R0, 0x4, R2 ;  /* 0x0000000400027825 */ /* 0x008fcc00078e0202 */
[----:B------:R-:W3:Y:S01]  /*02c0*/  LDG.E R2, desc[UR4][R2.64] ;  /* 0x0000000402027981 */ /* 0x000ee2000c1e1900 */
[----:B--2---:R-:W-:Y:S02]  /*02d0*/  I2FP.F32.S32 R8, UR6 ;  /* 0x0000000600087c45 */ /* 0x004fe40008201400 */
[----:B------:R-:W-:-:S04]  /*02e0*/  ISETP.NE.AND P1, PT, RZ, UR6, PT ;  /* 0x00000006ff007c0c */ /* 0x000fc8000bf25270 */
[----:B------:R-:W-:Y:S02]  /*02f0*/  FSEL R10, RZ, 1, P1 ;  /* 0x3f800000ff0a7808 */ /* 0x000fe40000800000 */
[----:B----4-:R-:W-:-:S04]  /*0300*/  FSETP.GT.AND P0, PT, R4, RZ, PT ;  /* 0x000000ff0400720b */ /* 0x010fc80003f04000 */
[----:B------:R-:W-:-:S05]  /*0310*/  FSEL R8, R8, RZ, P0 ;  /* 0x000000ff08087208 */ /* 0x000fca0000000000 */
[----:B------:R-:W-:-:S04]  /*0320*/  FMUL R9, R8, UR7 ;  /* 0x0000000708097c20 */ /* 0x000fc80008400000 */
[----:B------:R-:W-:Y:S01]  /*0330*/  FFMA R9, R4, R10, R9 ;  /* 0x0000000a04097223 */ /* 0x000fe20000000009 */
[----:B0-----:R-:W-:-:S04]  /*0340*/  IMAD.WIDE R4, R0, 0x4, R6 ;  /* 0x0000000400047825 */ /* 0x001fc800078e0206 */
[----:B---3--:R-:W-:-:S05]  /*0350*/  FMUL R9, R2, R9 ;  /* 0x0000000902097220 */ /* 0x008fca0000400000 */
[----:B------:R-:W-:Y:S01]  /*0360*/  STG.E desc[UR4][R4.64], R9 ;  /* 0x0000000904007986 */ /* 0x000fe2000c101904 */
[----:B------:R-:W-:Y:S05]  /*0370*/  EXIT ;  /* 0x000000000000794d */ /* 0x000fea0003800000 */
.L_x_0:
[----:B------:R-:W-:-:S00]  /*0380*/  BRA `(.L_x_0) ;  /* 0xfffffffc00fc7947 */ /* 0x000fc0000383ffff */
[----:B------:R-:W-:-:S00]  /*0390*/  NOP ;  /* 0x0000000000007918 */ /* 0x000fc00000000000 */
        /* <DEDUP_REMOVED lines=14> */
.L_x_1:


//--------------------- .nv.shared.reserved.0     --------------------------
	.section	.nv.shared.reserved.0,"aw",@nobits
	.weak		__nv_reservedSMEM_offset_0_alias
	.size		__nv_reservedSMEM_offset_0_alias, 0, 64
	.other		__nv_reservedSMEM_offset_0_alias,@"STO_CUDA_RESERVED_SHARED STV_DEFAULT"
__nv_reservedSMEM_offset_0_alias:
	.zero		0
	.zero		64


//--------------------- .nv.constant0.LSMComputeEdgesKernel --------------------------
	.section	.nv.constant0.LSMComputeEdgesKernel,"a",@progbits
	.sectionflags	@""
	.align	4
.nv.constant0.LSMComputeEdgesKernel:
	.zero		936


//--------------------- SYMBOLS --------------------------

	.type		.nv.reservedSmem.offset0,@object
	.size		.nv.reservedSmem.offset0,0x4
